	.headerflags	@"EF_CUDA_TEXMODE_UNIFIED EF_CUDA_64BIT_ADDRESS EF_CUDA_ACCELERATORS EF_CUDA_SM90 EF_CUDA_VIRTUAL_SM(EF_CUDA_SM90)"
	.elftype	@"ET_EXEC"


//--------------------- .nv.info                  --------------------------
	.section	.nv.info,"",@"SHT_CUDA_INFO"
	.align	4


	//----- nvinfo : EIATTR_REGCOUNT
	.align		4
        /*0000*/ 	.byte	0x04, 0x2f
        /*0002*/ 	.short	(.L_3 - .L_2)
	.align		4
.L_2:
        /*0004*/ 	.word	index@(triton_poi_fused__native_batch_norm_legit_no_training_add_silu_2)
        /*0008*/ 	.word	0x00000018


	//----- nvinfo : EIATTR_MIN_STACK_SIZE
	.align		4
.L_3:
        /*000c*/ 	.byte	0x04, 0x12
        /*000e*/ 	.short	(.L_5 - .L_4)
	.align		4
.L_4:
        /*0010*/ 	.word	index@(triton_poi_fused__native_batch_norm_legit_no_training_add_silu_2)
        /*0014*/ 	.word	0x00000000


	//----- nvinfo : EIATTR_FRAME_SIZE
	.align		4
.L_5:
        /*0018*/ 	.byte	0x04, 0x11
        /*001a*/ 	.short	(.L_7 - .L_6)
	.align		4
.L_6:
        /*001c*/ 	.word	index@(triton_poi_fused__native_batch_norm_legit_no_training_add_silu_2)
        /*0020*/ 	.word	0x00000000


	//----- nvinfo : EIATTR_MIN_STACK_SIZE
	.align		4
.L_7:
        /*0024*/ 	.byte	0x04, 0x12
        /*0026*/ 	.short	(.L_9 - .L_8)
	.align		4
.L_8:
        /*0028*/ 	.word	index@(triton_poi_fused__native_batch_norm_legit_no_training_add_silu_2)
        /*002c*/ 	.word	0x00000000
.L_9:


//--------------------- .nv.info.triton_poi_fused__native_batch_norm_legit_no_training_add_silu_2 --------------------------
	.section	.nv.info.triton_poi_fused__native_batch_norm_legit_no_training_add_silu_2,"",@"SHT_CUDA_INFO"
	.sectionflags	@""
	.align	4


	//----- nvinfo : EIATTR_CUDA_API_VERSION
	.align		4
        /*0000*/ 	.byte	0x04, 0x37
        /*0002*/ 	.short	(.L_11 - .L_10)
.L_10:
        /*0004*/ 	.word	0x0000007c


	//----- nvinfo : EIATTR_KPARAM_INFO
	.align		4
.L_11:
        /*0008*/ 	.byte	0x04, 0x17
        /*000a*/ 	.short	(.L_13 - .L_12)
.L_12:
        /*000c*/ 	.word	0x00000000
        /*0010*/ 	.short	0x0007
        /*0012*/ 	.short	0x0038
        /*0014*/ 	.byte	0x00, 0xf0, 0x11, 0x00


	//----- nvinfo : EIATTR_KPARAM_INFO
	.align		4
.L_13:
        /*0018*/ 	.byte	0x04, 0x17
        /*001a*/ 	.short	(.L_15 - .L_14)
.L_14:
        /*001c*/ 	.word	0x00000000
        /*0020*/ 	.short	0x0006
        /*0022*/ 	.short	0x0030
        /*0024*/ 	.byte	0x00, 0xf4, 0x21, 0x00


	//----- nvinfo : EIATTR_KPARAM_INFO
	.align		4
.L_15:
        /*0028*/ 	.byte	0x04, 0x17
        /*002a*/ 	.short	(.L_17 - .L_16)
.L_16:
        /*002c*/ 	.word	0x00000000
        /*0030*/ 	.short	0x0005
        /*0032*/ 	.short	0x0028
        /*0034*/ 	.byte	0x00, 0xf4, 0x21, 0x00


	//----- nvinfo : EIATTR_KPARAM_INFO
	.align		4
.L_17:
        /*0038*/ 	.byte	0x04, 0x17
        /*003a*/ 	.short	(.L_19 - .L_18)
.L_18:
        /*003c*/ 	.word	0x00000000
        /*0040*/ 	.short	0x0004
        /*0042*/ 	.short	0x0020
        /*0044*/ 	.byte	0x00, 0xf4, 0x21, 0x00


	//----- nvinfo : EIATTR_KPARAM_INFO
	.align		4
.L_19:
        /*0048*/ 	.byte	0x04, 0x17
        /*004a*/ 	.short	(.L_21 - .L_20)
.L_20:
        /*004c*/ 	.word	0x00000000
        /*0050*/ 	.short	0x0003
        /*0052*/ 	.short	0x0018
        /*0054*/ 	.byte	0x00, 0xf4, 0x21, 0x00


	//----- nvinfo : EIATTR_KPARAM_INFO
	.align		4
.L_21:
        /*0058*/ 	.byte	0x04, 0x17
        /*005a*/ 	.short	(.L_23 - .L_22)
.L_22:
        /*005c*/ 	.word	0x00000000
        /*0060*/ 	.short	0x0002
        /*0062*/ 	.short	0x0010
        /*0064*/ 	.byte	0x00, 0xf4, 0x21, 0x00


	//----- nvinfo : EIATTR_KPARAM_INFO
	.align		4
.L_23:
        /*0068*/ 	.byte	0x04, 0x17
        /*006a*/ 	.short	(.L_25 - .L_24)
.L_24:
        /*006c*/ 	.word	0x00000000
        /*0070*/ 	.short	0x0001
        /*0072*/ 	.short	0x0008
        /*0074*/ 	.byte	0x00, 0xf4, 0x21, 0x00


	//----- nvinfo : EIATTR_KPARAM_INFO
	.align		4
.L_25:
        /*0078*/ 	.byte	0x04, 0x17
        /*007a*/ 	.short	(.L_27 - .L_26)
.L_26:
        /*007c*/ 	.word	0x00000000
        /*0080*/ 	.short	0x0000
        /*0082*/ 	.short	0x0000
        /*0084*/ 	.byte	0x00, 0xf4, 0x21, 0x00


	//----- nvinfo : EIATTR_SPARSE_MMA_MASK
	.align		4
.L_27:
        /*0088*/ 	.byte	0x03, 0x50
        /*008a*/ 	.short	0x0000


	//----- nvinfo : EIATTR_MAXREG_COUNT
	.align		4
        /*008c*/ 	.byte	0x03, 0x1b
        /*008e*/ 	.short	0x00ff


	//----- nvinfo : EIATTR_EXIT_INSTR_OFFSETS
	.align		4
        /*0090*/ 	.byte	0x04, 0x1c
        /*0092*/ 	.short	(.L_29 - .L_28)


	//   ....[0]....
.L_28:
        /*0094*/ 	.word	0x00000620


	//   ....[1]....
        /*0098*/ 	.word	0x00000640


	//----- nvinfo : EIATTR_REQNTID
	.align		4
.L_29:
        /*009c*/ 	.byte	0x04, 0x10
        /*009e*/ 	.short	(.L_31 - .L_30)
.L_30:
        /*00a0*/ 	.word	0x00000080
        /*00a4*/ 	.word	0x00000001
        /*00a8*/ 	.word	0x00000001


	//----- nvinfo : EIATTR_CBANK_PARAM_SIZE
	.align		4
.L_31:
        /*00ac*/ 	.byte	0x03, 0x19
        /*00ae*/ 	.short	0x003c


	//----- nvinfo : EIATTR_PARAM_CBANK
	.align		4
        /*00b0*/ 	.byte	0x04, 0x0a
        /*00b2*/ 	.short	(.L_33 - .L_32)
	.align		4
.L_32:
        /*00b4*/ 	.word	index@(.nv.constant0.triton_poi_fused__native_batch_norm_legit_no_training_add_silu_2)
        /*00b8*/ 	.short	0x0210
        /*00ba*/ 	.short	0x003c


	//----- nvinfo : EIATTR_SW_WAR
	.align		4
.L_33:
        /*00bc*/ 	.byte	0x04, 0x36
        /*00be*/ 	.short	(.L_35 - .L_34)
.L_34:
        /*00c0*/ 	.word	0x00000008
.L_35:


//--------------------- .nv.callgraph             --------------------------
	.section	.nv.callgraph,"",@"SHT_CUDA_CALLGRAPH"
	.align	4
	.sectionentsize	8
	.align		4
        /*0000*/ 	.word	0x00000000
	.align		4
        /*0004*/ 	.word	0xffffffff
	.align		4
        /*0008*/ 	.word	0x00000000
	.align		4
        /*000c*/ 	.word	0xfffffffe
	.align		4
        /*0010*/ 	.word	0x00000000
	.align		4
        /*0014*/ 	.word	0xfffffffd
	.align		4
        /*0018*/ 	.word	0x00000000
	.align		4
        /*001c*/ 	.word	0xfffffffc


//--------------------- .nv.constant4             --------------------------
	.section	.nv.constant4,"a",@progbits
	.align	8
	.align		8
.nv.constant4:
        /*0000*/ 	.dword	_$_str
	.align		8
        /*0008*/ 	.dword	_$_str_$_2


//--------------------- .text.triton_poi_fused__native_batch_norm_legit_no_training_add_silu_2 --------------------------
	.section	.text.triton_poi_fused__native_batch_norm_legit_no_training_add_silu_2,"ax",@progbits
	.align	128
        .global         triton_poi_fused__native_batch_norm_legit_no_training_add_silu_2
        .type           triton_poi_fused__native_batch_norm_legit_no_training_add_silu_2,@function
        .size           triton_poi_fused__native_batch_norm_legit_no_training_add_silu_2,(.L_x_1 - triton_poi_fused__native_batch_norm_legit_no_training_add_silu_2)
        .other          triton_poi_fused__native_batch_norm_legit_no_training_add_silu_2,@"STO_CUDA_ENTRY STV_DEFAULT"
triton_poi_fused__native_batch_norm_legit_no_training_add_silu_2:
.text.triton_poi_fused__native_batch_norm_legit_no_training_add_silu_2:
[----:B------:R-:W0:Y:S01]  /*0000*/  LDC R1, c[0x0][0x28] ;  /* 0x00000a00ff017b82 */ /* 0x000e220000000800 */
[----:B------:R-:W1:Y:S07]  /*0010*/  S2R R0, SR_TID.X ;  /* 0x0000000000007919 */ /* 0x000e6e0000002100 */
[----:B------:R-:W2:Y:S01]  /*0020*/  LDC.64 R14, c[0x0][0x228] ;  /* 0x00008a00ff0e7b82 */ /* 0x000ea20000000a00 */
[----:B------:R-:W-:Y:S01]  /*0030*/  ULDC.64 UR4, c[0x0][0x208] ;  /* 0x0000820000047ab9 */ /* 0x000fe20000000a00 */
[----:B------:R-:W3:Y:S06]  /*0040*/  S2R R5, SR_CTAID.X ;  /* 0x0000000000057919 */ /* 0x000eec0000002500 */
[----:B------:R-:W4:Y:S08]  /*0050*/  LDC.64 R10, c[0x0][0x218] ;  /* 0x00008600ff0a7b82 */ /* 0x000f300000000a00 */
[----:B------:R-:W5:Y:S08]  /*0060*/  LDC.64 R12, c[0x0][0x220] ;  /* 0x00008800ff0c7b82 */ /* 0x000f700000000a00 */
[----:B------:R-:W4:Y:S01]  /*0070*/  LDC.64 R8, c[0x0][0x230] ;  /* 0x00008c00ff087b82 */ /* 0x000f220000000a00 */
[----:B-1----:R-:W-:-:S07]  /*0080*/  SHF.L.U32 R0, R0, 0x1, RZ ;  /* 0x0000000100007819 */ /* 0x002fce00000006ff */
[----:B------:R-:W1:Y:S01]  /*0090*/  LDC.64 R18, c[0x0][0x238] ;  /* 0x00008e00ff127b82 */ /* 0x000e620000000a00 */
[----:B---3--:R-:W-:Y:S02]  /*00a0*/  SHF.R.S32.HI R3, RZ, 0x17, R5 ;  /* 0x00000017ff037819 */ /* 0x008fe40000011405 */
[----:B------:R-:W-:Y:S02]  /*00b0*/  LOP3.LUT R0, R0, 0xfe, RZ, 0xc0, !PT ;  /* 0x000000fe00007812 */ /* 0x000fe400078ec0ff */
[----:B------:R-:W-:Y:S02]  /*00c0*/  SGXT R3, R3, 0x1 ;  /* 0x000000010303781a */ /* 0x000fe40000000200 */
[----:B------:R-:W-:Y:S02]  /*00d0*/  CS2R R6, SRZ ;  /* 0x0000000000067805 */ /* 0x000fe4000001ff00 */
[----:B------:R-:W-:Y:S02]  /*00e0*/  LEA R0, R5, R0, 0x8 ;  /* 0x0000000005007211 */ /* 0x000fe400078e40ff */
[----:B------:R-:W-:Y:S01]  /*00f0*/  CS2R R4, SRZ ;  /* 0x0000000000047805 */ /* 0x000fe2000001ff00 */
[----:B------:R-:W3:Y:S01]  /*0100*/  LDC.64 R20, c[0x0][0x240] ;  /* 0x00009000ff147b82 */ /* 0x000ee20000000a00 */
[----:B------:R-:W-:-:S02]  /*0110*/  LEA.HI R3, R3, R0, RZ, 0x4 ;  /* 0x0000000003037211 */ /* 0x000fc400078f20ff */
[----:B------:R-:W-:Y:S02]  /*0120*/  ISETP.GE.AND P0, PT, R0, 0x100, PT ;  /* 0x000001000000780c */ /* 0x000fe40003f06270 */
[----:B------:R-:W-:-:S04]  /*0130*/  SHF.R.S32.HI R3, RZ, 0x4, R3 ;  /* 0x00000004ff037819 */ /* 0x000fc80000011403 */
[----:B------:R-:W-:-:S04]  /*0140*/  LEA.HI R2, R3, R3, RZ, 0x2 ;  /* 0x0000000303027211 */ /* 0x000fc800078f10ff */
[----:B------:R-:W-:-:S04]  /*0150*/  LOP3.LUT R2, R2, 0xfffffffc, RZ, 0xc0, !PT ;  /* 0xfffffffc02027812 */ /* 0x000fc800078ec0ff */
[----:B------:R-:W-:-:S05]  /*0160*/  IADD3 R17, R3, -R2, RZ ;  /* 0x8000000203117210 */ /* 0x000fca0007ffe0ff */
[----:B--2---:R-:W-:-:S05]  /*0170*/  IMAD.WIDE R14, R17, 0x4, R14 ;  /* 0x00000004110e7825 */ /* 0x004fca00078e020e */
[----:B------:R-:W2:Y:S04]  /*0180*/  @!P0 LDG.E.EL R4, desc[UR4][R14.64] ;  /* 0x000000040e048981 */ /* 0x000ea8000c2e1900 */
[----:B------:R1:W2:Y:S01]  /*0190*/  @!P0 LDG.E.EL R5, desc[UR4][R14.64] ;  /* 0x000000040e058981 */ /* 0x0002a2000c2e1900 */
[----:B------:R-:W-:Y:S01]  /*01a0*/  CS2R R2, SRZ ;  /* 0x0000000000027805 */ /* 0x000fe2000001ff00 */
[----:B----4-:R-:W-:-:S04]  /*01b0*/  IMAD.WIDE R10, R0, 0x4, R10 ;  /* 0x00000004000a7825 */ /* 0x010fc800078e020a */
[----:B-----5:R-:W-:Y:S01]  /*01c0*/  IMAD.WIDE R12, R17, 0x4, R12 ;  /* 0x00000004110c7825 */ /* 0x020fe200078e020c */
[----:B------:R4:W5:Y:S01]  /*01d0*/  @!P0 LDG.E.64 R2, desc[UR4][R10.64] ;  /* 0x000000040a028981 */ /* 0x000962000c1e1b00 */
[----:B-1----:R-:W-:-:S03]  /*01e0*/  CS2R R14, SRZ ;  /* 0x00000000000e7805 */ /* 0x002fc6000001ff00 */
[----:B------:R-:W5:Y:S01]  /*01f0*/  @!P0 LDG.E.EL R7, desc[UR4][R12.64] ;  /* 0x000000040c078981 */ /* 0x000f62000c2e1900 */
[----:B0-----:R-:W-:-:S04]  /*0200*/  IMAD.WIDE R8, R17, 0x4, R8 ;  /* 0x0000000411087825 */ /* 0x001fc800078e0208 */
[----:B------:R-:W-:Y:S01]  /*0210*/  IMAD.WIDE R18, R17, 0x4, R18 ;  /* 0x0000000411127825 */ /* 0x000fe200078e0212 */
[----:B------:R0:W5:Y:S01]  /*0220*/  @!P0 LDG.E.EL R14, desc[UR4][R12.64] ;  /* 0x000000040c0e8981 */ /* 0x000162000c2e1900 */
[----:B------:R-:W-:-:S03]  /*0230*/  CS2R R16, SRZ ;  /* 0x0000000000107805 */ /* 0x000fc6000001ff00 */
[----:B------:R-:W5:Y:S04]  /*0240*/  @!P0 LDG.E.EL R15, desc[UR4][R8.64] ;  /* 0x00000004080f8981 */ /* 0x000f68000c2e1900 */
[----:B------:R-:W5:Y:S04]  /*0250*/  @!P0 LDG.E.EL R6, desc[UR4][R18.64] ;  /* 0x0000000412068981 */ /* 0x000f68000c2e1900 */
[----:B------:R1:W5:Y:S04]  /*0260*/  @!P0 LDG.E.EL R17, desc[UR4][R8.64] ;  /* 0x0000000408118981 */ /* 0x000368000c2e1900 */
[----:B------:R-:W5:Y:S01]  /*0270*/  @!P0 LDG.E.EL R16, desc[UR4][R18.64] ;  /* 0x0000000412108981 */ /* 0x000f62000c2e1900 */
[----:B----4-:R-:W-:Y:S01]  /*0280*/  CS2R R10, SRZ ;  /* 0x00000000000a7805 */ /* 0x010fe2000001ff00 */
[----:B---3--:R-:W-:-:S05]  /*0290*/  IMAD.WIDE R20, R0, 0x4, R20 ;  /* 0x0000000400147825 */ /* 0x008fca00078e0214 */
[----:B------:R-:W3:Y:S01]  /*02a0*/  @!P0 LDG.E.64 R10, desc[UR4][R20.64] ;  /* 0x00000004140a8981 */ /* 0x000ee2000c1e1b00 */
[----:B--2---:R-:W-:-:S04]  /*02b0*/  FADD R4, R4, 9.9999997473787516356e-06 ;  /* 0x3727c5ac04047421 */ /* 0x004fc80000000000 */
[----:B0-----:R-:W0:Y:S01]  /*02c0*/  MUFU.SQRT R12, R4 ;  /* 0x00000004000c7308 */ /* 0x001e220000002000 */
[----:B------:R-:W-:-:S07]  /*02d0*/  FADD R5, R5, 9.9999997473787516356e-06 ;  /* 0x3727c5ac05057421 */ /* 0x000fce0000000000 */
[----:B------:R-:W2:Y:S01]  /*02e0*/  MUFU.SQRT R13, R5 ;  /* 0x00000005000d7308 */ /* 0x000ea20000002000 */
[C---:B0-----:R-:W-:Y:S02]  /*02f0*/  FSETP.GT.AND P1, PT, R12.reuse, 8.50705917302346158658e+37, PT ;  /* 0x7e8000000c00780b */ /* 0x041fe40003f24000 */
[----:B------:R-:W-:Y:S02]  /*0300*/  FSETP.GEU.AND P3, PT, R12, 1.175494350822287508e-38, PT ;  /* 0x008000000c00780b */ /* 0x000fe40003f6e000 */
[C---:B--2---:R-:W-:Y:S02]  /*0310*/  FSETP.GT.AND P2, PT, R13.reuse, 8.50705917302346158658e+37, PT ;  /* 0x7e8000000d00780b */ /* 0x044fe40003f44000 */
[----:B------:R-:W-:-:S07]  /*0320*/  FSETP.GEU.AND P4, PT, R13, 1.175494350822287508e-38, PT ;  /* 0x008000000d00780b */ /* 0x000fce0003f8e000 */
[----:B------:R-:W-:Y:S01]  /*0330*/  @P1 FMUL R12, R12, 0.25 ;  /* 0x3e8000000c0c1820 */ /* 0x000fe20000400000 */
[----:B------:R-:W-:-:S03]  /*0340*/  HFMA2.MMA R4, -RZ, RZ, 1.625, 0 ;  /* 0x3e800000ff047435 */ /* 0x000fc600000001ff */
[----:B------:R-:W-:Y:S01]  /*0350*/  @!P3 FMUL R12, R12, 16777216 ;  /* 0x4b8000000c0cb820 */ /* 0x000fe20000400000 */
[----:B------:R-:W-:-:S05]  /*0360*/  @P2 FMUL R13, R13, 0.25 ;  /* 0x3e8000000d0d2820 */ /* 0x000fca0000400000 */
[----:B------:R-:W0:Y:S01]  /*0370*/  MUFU.RCP R12, R12 ;  /* 0x0000000c000c7308 */ /* 0x000e220000001000 */
[----:B------:R-:W-:Y:S01]  /*0380*/  @!P4 FMUL R13, R13, 16777216 ;  /* 0x4b8000000d0dc820 */ /* 0x000fe20000400000 */
[----:B------:R-:W-:-:S06]  /*0390*/  FSEL R5, R4, 1, P1 ;  /* 0x3f80000004057808 */ /* 0x000fcc0000800000 */
[----:B------:R-:W2:Y:S01]  /*03a0*/  MUFU.RCP R13, R13 ;  /* 0x0000000d000d7308 */ /* 0x000ea20000001000 */
[----:B------:R-:W-:Y:S01]  /*03b0*/  @!P3 FMUL R5, R5, 16777216 ;  /* 0x4b8000000505b820 */ /* 0x000fe20000400000 */
[----:B-1----:R-:W-:Y:S01]  /*03c0*/  FSEL R8, R4, 1, P2 ;  /* 0x3f80000004087808 */ /* 0x002fe20001000000 */
[----:B-----5:R-:W-:Y:S02]  /*03d0*/  FADD R2, -R7, R2 ;  /* 0x0000000207027221 */ /* 0x020fe40000000100 */
[----:B0-----:R-:W-:Y:S02]  /*03e0*/  FMUL R5, R12, R5 ;  /* 0x000000050c057220 */ /* 0x001fe40000400000 */
[----:B------:R-:W-:Y:S01]  /*03f0*/  @!P4 FMUL R8, R8, 16777216 ;  /* 0x4b8000000808c820 */ /* 0x000fe20000400000 */
[----:B------:R-:W-:Y:S01]  /*0400*/  FADD R3, -R14, R3 ;  /* 0x000000030e037221 */ /* 0x000fe20000000100 */
[----:B------:R-:W-:Y:S02]  /*0410*/  FMUL R5, R2, R5 ;  /* 0x0000000502057220 */ /* 0x000fe40000400000 */
[----:B--2---:R-:W-:-:S02]  /*0420*/  FMUL R8, R13, R8 ;  /* 0x000000080d087220 */ /* 0x004fc40000400000 */
[----:B------:R-:W-:Y:S02]  /*0430*/  FFMA R5, R5, R15, R6 ;  /* 0x0000000f05057223 */ /* 0x000fe40000000006 */
[----:B------:R-:W-:Y:S02]  /*0440*/  FMUL R3, R3, R8 ;  /* 0x0000000803037220 */ /* 0x000fe40000400000 */
[----:B------:R-:W-:Y:S02]  /*0450*/  FADD R2, RZ, -R5 ;  /* 0x80000005ff027221 */ /* 0x000fe40000000000 */
[----:B------:R-:W-:Y:S02]  /*0460*/  FFMA R16, R3, R17, R16 ;  /* 0x0000001103107223 */ /* 0x000fe40000000010 */
[----:B------:R-:W-:Y:S02]  /*0470*/  FMUL R3, R2, 1.4426950216293334961 ;  /* 0x3fb8aa3b02037820 */ /* 0x000fe40000400000 */
[----:B------:R-:W-:-:S04]  /*0480*/  FADD R2, RZ, -R16 ;  /* 0x80000010ff027221 */ /* 0x000fc80000000000 */
[----:B------:R-:W-:Y:S01]  /*0490*/  FMUL R6, R2, 1.4426950216293334961 ;  /* 0x3fb8aa3b02067820 */ /* 0x000fe20000400000 */
[----:B------:R-:W-:-:S04]  /*04a0*/  FSETP.GEU.AND P1, PT, R3, -126, PT ;  /* 0xc2fc00000300780b */ /* 0x000fc80003f2e000 */
[----:B------:R-:W-:-:S09]  /*04b0*/  FSETP.GEU.AND P2, PT, R6, -126, PT ;  /* 0xc2fc00000600780b */ /* 0x000fd20003f4e000 */
[----:B------:R-:W-:-:S04]  /*04c0*/  @!P1 FMUL R3, R3, 0.5 ;  /* 0x3f00000003039820 */ /* 0x000fc80000400000 */
[----:B------:R-:W-:Y:S01]  /*04d0*/  @!P2 FMUL R6, R6, 0.5 ;  /* 0x3f0000000606a820 */ /* 0x000fe20000400000 */
[----:B------:R-:W0:Y:S08]  /*04e0*/  MUFU.EX2 R2, R3 ;  /* 0x0000000300027308 */ /* 0x000e300000000800 */
[----:B------:R-:W1:Y:S01]  /*04f0*/  MUFU.EX2 R7, R6 ;  /* 0x0000000600077308 */ /* 0x000e620000000800 */
[----:B0-----:R-:W-:-:S04]  /*0500*/  @!P1 FMUL R2, R2, R2 ;  /* 0x0000000202029220 */ /* 0x001fc80000400000 */
[----:B------:R-:W-:Y:S02]  /*0510*/  FADD R8, R2, 1 ;  /* 0x3f80000002087421 */ /* 0x000fe40000000000 */
[----:B------:R-:W0:Y:S01]  /*0520*/  LDC.64 R2, c[0x0][0x210] ;  /* 0x00008400ff027b82 */ /* 0x000e220000000a00 */
[----:B-1----:R-:W-:-:S04]  /*0530*/  @!P2 FMUL R7, R7, R7 ;  /* 0x000000070707a220 */ /* 0x002fc80000400000 */
[----:B------:R-:W-:Y:S01]  /*0540*/  FADD R7, R7, 1 ;  /* 0x3f80000007077421 */ /* 0x000fe20000000000 */
[----:B------:R-:W-:-:S04]  /*0550*/  FSETP.GT.AND P1, PT, R8, 8.50705917302346158658e+37, PT ;  /* 0x7e8000000800780b */ /* 0x000fc80003f24000 */
[----:B------:R-:W-:-:S09]  /*0560*/  FSETP.GT.AND P2, PT, R7, 8.50705917302346158658e+37, PT ;  /* 0x7e8000000700780b */ /* 0x000fd20003f44000 */
[----:B------:R-:W-:-:S04]  /*0570*/  @P1 FMUL R8, R8, 0.25 ;  /* 0x3e80000008081820 */ /* 0x000fc80000400000 */
[----:B------:R-:W-:Y:S02]  /*0580*/  @P2 FMUL R7, R7, 0.25 ;  /* 0x3e80000007072820 */ /* 0x000fe40000400000 */
[----:B------:R-:W1:Y:S08]  /*0590*/  MUFU.RCP R8, R8 ;  /* 0x0000000800087308 */ /* 0x000e700000001000 */
[----:B------:R-:W2:Y:S01]  /*05a0*/  MUFU.RCP R7, R7 ;  /* 0x0000000700077308 */ /* 0x000ea20000001000 */
[----:B------:R-:W-:-:S02]  /*05b0*/  FSEL R9, R4, 1, P1 ;  /* 0x3f80000004097808 */ /* 0x000fc40000800000 */
[----:B------:R-:W-:-:S03]  /*05c0*/  FSEL R4, R4, 1, P2 ;  /* 0x3f80000004047808 */ /* 0x000fc60001000000 */
[----:B-1----:R-:W-:Y:S01]  /*05d0*/  FMUL R9, R8, R9 ;  /* 0x0000000908097220 */ /* 0x002fe20000400000 */
[----:B0-----:R-:W-:-:S04]  /*05e0*/  IMAD.WIDE R2, R0, 0x4, R2 ;  /* 0x0000000400027825 */ /* 0x001fc800078e0202 */
[----:B---3--:R-:W-:Y:S01]  /*05f0*/  FFMA R10, R5, R9, R10 ;  /* 0x00000009050a7223 */ /* 0x008fe2000000000a */
[----:B--2---:R-:W-:-:S04]  /*0600*/  FMUL R4, R7, R4 ;  /* 0x0000000407047220 */ /* 0x004fc80000400000 */
[----:B------:R-:W-:Y:S01]  /*0610*/  FFMA R11, R16, R4, R11 ;  /* 0x00000004100b7223 */ /* 0x000fe2000000000b */
[----:B------:R-:W-:Y:S06]  /*0620*/  @P0 EXIT ;  /* 0x000000000000094d */ /* 0x000fec0003800000 */
[----:B------:R-:W-:Y:S01]  /*0630*/  STG.E.64 desc[UR4][R2.64], R10 ;  /* 0x0000000a02007986 */ /* 0x000fe2000c101b04 */
[----:B------:R-:W-:Y:S05]  /*0640*/  EXIT ;  /* 0x000000000000794d */ /* 0x000fea0003800000 */
.L_x_0:
[----:B------:R-:W-:-:S00]  /*0650*/  BRA `(.L_x_0) ;  /* 0xfffffffc00fc7947 */ /* 0x000fc0000383ffff */
[----:B------:R-:W-:-:S00]  /*0660*/  NOP ;  /* 0x0000000000007918 */ /* 0x000fc00000000000 */
        /* <DEDUP_REMOVED lines=9> */
.L_x_1:


//--------------------- .nv.global.init           --------------------------
	.section	.nv.global.init,"aw",@progbits
.nv.global.init:
	.type		_$_str,@object
	.size		_$_str,(_$_str_$_2 - _$_str)
_$_str:
        /*0000*/ 	.byte	0x5f, 0x5f, 0x43, 0x55, 0x44, 0x41, 0x5f, 0x46, 0x54, 0x5a, 0x00
	.type		_$_str_$_2,@object
	.size		_$_str_$_2,(.L_1 - _$_str_$_2)
_$_str_$_2:
        /*000b*/ 	.byte	0x5f, 0x5f, 0x43, 0x55, 0x44, 0x41, 0x5f, 0x50, 0x52, 0x45, 0x43, 0x5f, 0x53, 0x51, 0x52, 0x54
        /*001b*/ 	.byte	0x00
.L_1:


//--------------------- .nv.constant0.triton_poi_fused__native_batch_norm_legit_no_training_add_silu_2 --------------------------
	.section	.nv.constant0.triton_poi_fused__native_batch_norm_legit_no_training_add_silu_2,"a",@progbits
	.sectionflags	@""
	.align	4
.nv.constant0.triton_poi_fused__native_batch_norm_legit_no_training_add_silu_2:
	.zero		588
